//
// Generated by NVIDIA NVVM Compiler
//
// Compiler Build ID: CL-36424714
// Cuda compilation tools, release 13.0, V13.0.88
// Based on NVVM 20.0.0
//

.version 9.0
.target sm_100
.address_size 64

	// .globl	_Z9layernormPfS_i
.extern .func  (.param .b32 func_retval0) vprintf
(
	.param .b64 vprintf_param_0,
	.param .b64 vprintf_param_1
)
;
// _ZZ9layernormPfS_iE4mean has been demoted
// _ZZ9layernormPfS_iE3var has been demoted
.global .align 1 .b8 $str[74] = {84, 104, 114, 101, 97, 100, 32, 37, 100, 58, 32, 73, 110, 112, 117, 116, 32, 61, 32, 37, 46, 50, 102, 44, 32, 77, 101, 97, 110, 32, 61, 32, 37, 46, 50, 102, 44, 32, 86, 97, 114, 105, 97, 110, 99, 101, 32, 61, 32, 37, 46, 53, 102, 44, 32, 78, 111, 114, 109, 97, 108, 105, 122, 101, 100, 32, 61, 32, 37, 46, 50, 102, 10};

.visible .entry _Z9layernormPfS_i(
	.param .u64 .ptr .align 1 _Z9layernormPfS_i_param_0,
	.param .u64 .ptr .align 1 _Z9layernormPfS_i_param_1,
	.param .u32 _Z9layernormPfS_i_param_2
)
{
	.local .align 8 .b8 	__local_depot0[40];
	.reg .b64 	%SP;
	.reg .b64 	%SPL;
	.reg .pred 	%p<2>;
	.reg .b32 	%r<6>;
	.reg .b32 	%f<19>;
	.reg .b64 	%rd<12>;
	.reg .b64 	%fd<6>;
	// demoted variable
	.shared .align 4 .f32 _ZZ9layernormPfS_iE4mean;
	// demoted variable
	.shared .align 4 .f32 _ZZ9layernormPfS_iE3var;
	mov.u64 	%SPL, __local_depot0;
	cvta.local.u64 	%SP, %SPL;
	ld.param.u64 	%rd1, [_Z9layernormPfS_i_param_0];
	ld.param.u64 	%rd2, [_Z9layernormPfS_i_param_1];
	ld.param.u32 	%r2, [_Z9layernormPfS_i_param_2];
	mov.u32 	%r1, %tid.x;
	setp.ne.s32 	%p1, %r1, 0;
	@%p1 bra 	$L__BB0_2;
	mov.b32 	%r3, 0;
	st.shared.u32 	[_ZZ9layernormPfS_iE4mean], %r3;
	st.shared.u32 	[_ZZ9layernormPfS_iE3var], %r3;
$L__BB0_2:
	add.u64 	%rd3, %SP, 0;
	add.u64 	%rd4, %SPL, 0;
	cvta.to.global.u64 	%rd5, %rd1;
	cvta.to.global.u64 	%rd6, %rd2;
	bar.sync 	0;
	mul.wide.u32 	%rd7, %r1, 4;
	add.s64 	%rd8, %rd5, %rd7;
	ld.global.f32 	%f1, [%rd8];
	cvt.rn.f32.s32 	%f2, %r2;
	div.rn.f32 	%f3, %f1, %f2;
	atom.shared.add.f32 	%f4, [_ZZ9layernormPfS_iE4mean], %f3;
	bar.sync 	0;
	ld.global.f32 	%f5, [%rd8];
	ld.shared.f32 	%f6, [_ZZ9layernormPfS_iE4mean];
	sub.f32 	%f7, %f5, %f6;
	mul.f32 	%f8, %f7, %f7;
	div.rn.f32 	%f9, %f8, %f2;
	atom.shared.add.f32 	%f10, [_ZZ9layernormPfS_iE3var], %f9;
	bar.sync 	0;
	ld.global.f32 	%f11, [%rd8];
	ld.shared.f32 	%f12, [_ZZ9layernormPfS_iE4mean];
	sub.f32 	%f13, %f11, %f12;
	ld.shared.f32 	%f14, [_ZZ9layernormPfS_iE3var];
	cvt.f64.f32 	%fd1, %f14;
	add.f64 	%fd2, %fd1, 0d3EE4F8B588E368F1;
	cvt.rn.f32.f64 	%f15, %fd2;
	sqrt.rn.f32 	%f16, %f15;
	div.rn.f32 	%f17, %f13, %f16;
	add.s64 	%rd9, %rd6, %rd7;
	st.global.f32 	[%rd9], %f17;
	ld.global.f32 	%f18, [%rd8];
	cvt.f64.f32 	%fd3, %f18;
	cvt.f64.f32 	%fd4, %f12;
	cvt.f64.f32 	%fd5, %f17;
	st.local.u32 	[%rd4], %r1;
	st.local.f64 	[%rd4+8], %fd3;
	st.local.f64 	[%rd4+16], %fd4;
	st.local.f64 	[%rd4+24], %fd1;
	st.local.f64 	[%rd4+32], %fd5;
	mov.u64 	%rd10, $str;
	cvta.global.u64 	%rd11, %rd10;
	{ // callseq 0, 0
	.param .b64 param0;
	st.param.b64 	[param0], %rd11;
	.param .b64 param1;
	st.param.b64 	[param1], %rd3;
	.param .b32 retval0;
	call.uni (retval0), 
	vprintf, 
	(
	param0, 
	param1
	);
	ld.param.b32 	%r4, [retval0];
	} // callseq 0
	ret;

}


// ===== COMPILED SASS (sm_100) =====

	.target	sm_100

	.elftype	@"ET_EXEC"


//--------------------- .note.nv.tkinfo           --------------------------
	.section	.note.nv.tkinfo,"",@"SHT_NOTE"
	.sectionflags	@"SHF_NOTE_NV_TKINFO"
	.tkinfo
        /*0018*/ 	.word	0x00000002
        /*0030*/ 	.string	""
        /*0030*/ 	.string	"ptxas"
        /*0030*/ 	.string	"Cuda compilation tools, release 13.0, V13.0.88"
        /*0030*/ 	.string	"Build cuda_13.0.r13.0/compiler.36424714_0"
        /*0030*/ 	.string	"-arch sm_100 -m 64 "



//--------------------- .note.nv.cuinfo           --------------------------
	.section	.note.nv.cuinfo,"",@"SHT_NOTE"
	.sectionflags	@"SHF_NOTE_NV_CUINFO"
        /*0018*/ 	.short	0x0002
        /*001a*/ 	.short	0x0064
        /*001c*/ 	.short	0x0082
	.zero		2


//--------------------- .nv.info                  --------------------------
	.section	.nv.info,"",@"SHT_CUDA_INFO"
	.align	4


	//----- nvinfo : EIATTR_REGCOUNT
	.align		4
        /*0000*/ 	.byte	0x04, 0x2f
        /*0002*/ 	.short	(.L_2 - .L_1)
	.align		4
.L_1:
        /*0004*/ 	.word	index@(_Z9layernormPfS_i)
        /*0008*/ 	.word	0x00000018


	//----- nvinfo : EIATTR_FRAME_SIZE
	.align		4
.L_2:
        /*000c*/ 	.byte	0x04, 0x11
        /*000e*/ 	.short	(.L_4 - .L_3)
	.align		4
.L_3:
        /*0010*/ 	.word	index@($__internal_1_$__cuda_sm3x_div_rn_noftz_f32_slowpath)
        /*0014*/ 	.word	0x00000028


	//----- nvinfo : EIATTR_FRAME_SIZE
	.align		4
.L_4:
        /*0018*/ 	.byte	0x04, 0x11
        /*001a*/ 	.short	(.L_6 - .L_5)
	.align		4
.L_5:
        /*001c*/ 	.word	index@($__internal_0_$__cuda_sm20_sqrt_rn_f32_slowpath)
        /*0020*/ 	.word	0x00000028


	//----- nvinfo : EIATTR_FRAME_SIZE
	.align		4
.L_6:
        /*0024*/ 	.byte	0x04, 0x11
        /*0026*/ 	.short	(.L_8 - .L_7)
	.align		4
.L_7:
        /*0028*/ 	.word	index@(_Z9layernormPfS_i)
        /*002c*/ 	.word	0x00000028


	//----- nvinfo : EIATTR_MIN_STACK_SIZE
	.align		4
.L_8:
        /*0030*/ 	.byte	0x04, 0x12
        /*0032*/ 	.short	(.L_10 - .L_9)
	.align		4
.L_9:
        /*0034*/ 	.word	index@(_Z9layernormPfS_i)
        /*0038*/ 	.word	0x00000028
.L_10:


//--------------------- .nv.compat                --------------------------
	.section	.nv.compat,"",@"SHT_CUDA_COMPAT_INFO"
	.align	4
        /*0000*/ 	.byte	0x02, 0x09, 0x00, 0x00, 0x02, 0x02, 0x01, 0x00, 0x02, 0x05, 0x05, 0x00, 0x03, 0x07, 0x01, 0x01
        /*0010*/ 	.byte	0x02, 0x03, 0x00, 0x00, 0x02, 0x06, 0x01, 0x00, 0x04, 0x0b, 0x08, 0x00, 0x01, 0x00, 0x00, 0x00
        /*0020*/ 	.byte	0x00, 0x00, 0x00, 0x00


//--------------------- .nv.info._Z9layernormPfS_i --------------------------
	.section	.nv.info._Z9layernormPfS_i,"",@"SHT_CUDA_INFO"
	.sectionflags	@""
	.align	4


	//----- nvinfo : EIATTR_CUDA_API_VERSION
	.align		4
        /*0000*/ 	.byte	0x04, 0x37
        /*0002*/ 	.short	(.L_12 - .L_11)
.L_11:
        /*0004*/ 	.word	0x00000082


	//----- nvinfo : EIATTR_KPARAM_INFO
	.align		4
.L_12:
        /*0008*/ 	.byte	0x04, 0x17
        /*000a*/ 	.short	(.L_14 - .L_13)
.L_13:
        /*000c*/ 	.word	0x00000000
        /*0010*/ 	.short	0x0002
        /*0012*/ 	.short	0x0010
        /*0014*/ 	.byte	0x00, 0xf0, 0x11, 0x00


	//----- nvinfo : EIATTR_KPARAM_INFO
	.align		4
.L_14:
        /*0018*/ 	.byte	0x04, 0x17
        /*001a*/ 	.short	(.L_16 - .L_15)
.L_15:
        /*001c*/ 	.word	0x00000000
        /*0020*/ 	.short	0x0001
        /*0022*/ 	.short	0x0008
        /*0024*/ 	.byte	0x00, 0xf5, 0x21, 0x00


	//----- nvinfo : EIATTR_KPARAM_INFO
	.align		4
.L_16:
        /*0028*/ 	.byte	0x04, 0x17
        /*002a*/ 	.short	(.L_18 - .L_17)
.L_17:
        /*002c*/ 	.word	0x00000000
        /*0030*/ 	.short	0x0000
        /*0032*/ 	.short	0x0000
        /*0034*/ 	.byte	0x00, 0xf5, 0x21, 0x00


	//----- nvinfo : EIATTR_SPARSE_MMA_MASK
	.align		4
.L_18:
        /*0038*/ 	.byte	0x03, 0x50
        /*003a*/ 	.short	0x0000


	//----- nvinfo : EIATTR_MAXREG_COUNT
	.align		4
        /*003c*/ 	.byte	0x03, 0x1b
        /*003e*/ 	.short	0x00ff


	//----- nvinfo : EIATTR_NUM_BARRIERS
	.align		4
        /*0040*/ 	.byte	0x02, 0x4c
        /*0042*/ 	.byte	0x01
	.zero		1


	//----- nvinfo : EIATTR_EXTERNS
	.align		4
        /*0044*/ 	.byte	0x04, 0x0f
        /*0046*/ 	.short	(.L_20 - .L_19)


	//   ....[0]....
	.align		4
.L_19:
        /*0048*/ 	.word	index@(vprintf)


	//----- nvinfo : EIATTR_MERCURY_ISA_VERSION
	.align		4
.L_20:
        /*004c*/ 	.byte	0x03, 0x5f
        /*004e*/ 	.short	0x0101


	//----- nvinfo : EIATTR_VRC_CTA_INIT_COUNT
	.align		4
        /*0050*/ 	.byte	0x02, 0x4a
	.zero		1
	.zero		1


	//----- nvinfo : EIATTR_SYSCALL_OFFSETS
	.align		4
        /*0054*/ 	.byte	0x04, 0x46
        /*0056*/ 	.short	(.L_22 - .L_21)


	//   ....[0]....
.L_21:
        /*0058*/ 	.word	0x000007e0


	//----- nvinfo : EIATTR_EXIT_INSTR_OFFSETS
	.align		4
.L_22:
        /*005c*/ 	.byte	0x04, 0x1c
        /*005e*/ 	.short	(.L_24 - .L_23)


	//   ....[0]....
.L_23:
        /*0060*/ 	.word	0x000007f0


	//----- nvinfo : EIATTR_CRS_STACK_SIZE
	.align		4
.L_24:
        /*0064*/ 	.byte	0x04, 0x1e
        /*0066*/ 	.short	(.L_26 - .L_25)
.L_25:
        /*0068*/ 	.word	0x00000000


	//----- nvinfo : EIATTR_CBANK_PARAM_SIZE
	.align		4
.L_26:
        /*006c*/ 	.byte	0x03, 0x19
        /*006e*/ 	.short	0x0014


	//----- nvinfo : EIATTR_PARAM_CBANK
	.align		4
        /*0070*/ 	.byte	0x04, 0x0a
        /*0072*/ 	.short	(.L_28 - .L_27)
	.align		4
.L_27:
        /*0074*/ 	.word	index@(.nv.constant0._Z9layernormPfS_i)
        /*0078*/ 	.short	0x0380
        /*007a*/ 	.short	0x0014


	//----- nvinfo : EIATTR_SW_WAR
	.align		4
.L_28:
        /*007c*/ 	.byte	0x04, 0x36
        /*007e*/ 	.short	(.L_30 - .L_29)
.L_29:
        /*0080*/ 	.word	0x00000008
.L_30:


//--------------------- .nv.callgraph             --------------------------
	.section	.nv.callgraph,"",@"SHT_CUDA_CALLGRAPH"
	.align	4
	.sectionentsize	8
	.align		4
        /*0000*/ 	.word	0x00000000
	.align		4
        /*0004*/ 	.word	0xffffffff
	.align		4
        /*0008*/ 	.word	index@(_Z9layernormPfS_i)
	.align		4
        /*000c*/ 	.word	index@(vprintf)
	.align		4
        /*0010*/ 	.word	0x00000000
	.align		4
        /*0014*/ 	.word	0xfffffffe
	.align		4
        /*0018*/ 	.word	0x00000000
	.align		4
        /*001c*/ 	.word	0xfffffffd
	.align		4
        /*0020*/ 	.word	0x00000000
	.align		4
        /*0024*/ 	.word	0xfffffffc


//--------------------- .nv.constant4             --------------------------
	.section	.nv.constant4,"a",@progbits
	.align	8
	.align		8
.nv.constant4:
        /*0000*/ 	.dword	vprintf
	.align		8
        /*0008*/ 	.dword	$str


//--------------------- .text._Z9layernormPfS_i   --------------------------
	.section	.text._Z9layernormPfS_i,"ax",@progbits
	.align	128
        .global         _Z9layernormPfS_i
        .type           _Z9layernormPfS_i,@function
        .size           _Z9layernormPfS_i,(.L_x_27 - _Z9layernormPfS_i)
        .other          _Z9layernormPfS_i,@"STO_CUDA_ENTRY STV_DEFAULT"
_Z9layernormPfS_i:
.text._Z9layernormPfS_i:
[----:B------:R-:W0:Y:S01]  /*0000*/  LDC R1, c[0x0][0x37c] ;  /* 0x0000df00ff017b82 */ /* 0x000e220000000800 */
[----:B------:R-:W1:Y:S07]  /*0010*/  S2R R0, SR_TID.X ;  /* 0x0000000000007919 */ /* 0x000e6e0000002100 */
[----:B------:R-:W2:Y:S01]  /*0020*/  LDC.64 R16, c[0x0][0x380] ;  /* 0x0000e000ff107b82 */ /* 0x000ea20000000a00 */
[----:B------:R-:W3:Y:S01]  /*0030*/  LDCU.64 UR8, c[0x0][0x358] ;  /* 0x00006b00ff0877ac */ /* 0x000ee20008000a00 */
[----:B0-----:R-:W-:Y:S01]  /*0040*/  VIADD R1, R1, 0xffffffd8 ;  /* 0xffffffd801017836 */ /* 0x001fe20000000000 */
[----:B------:R-:W0:Y:S01]  /*0050*/  LDCU UR4, c[0x0][0x390] ;  /* 0x00007200ff0477ac */ /* 0x000e220008000800 */
[C---:B-1----:R-:W-:Y:S01]  /*0060*/  ISETP.NE.AND P0, PT, R0.reuse, RZ, PT ;  /* 0x000000ff0000720c */ /* 0x042fe20003f05270 */
[----:B--2---:R-:W-:-:S12]  /*0070*/  IMAD.WIDE.U32 R16, R0, 0x4, R16 ;  /* 0x0000000400107825 */ /* 0x004fd800078e0010 */
[----:B------:R-:W1:Y:S01]  /*0080*/  @!P0 S2R R3, SR_CgaCtaId ;  /* 0x0000000000038919 */ /* 0x000e620000008800 */
[----:B------:R-:W-:-:S04]  /*0090*/  @!P0 MOV R2, 0x400 ;  /* 0x0000040000028802 */ /* 0x000fc80000000f00 */
[----:B-1----:R-:W-:-:S05]  /*00a0*/  @!P0 LEA R3, R3, R2, 0x18 ;  /* 0x0000000203038211 */ /* 0x002fca00078ec0ff */
[----:B------:R1:W-:Y:S01]  /*00b0*/  @!P0 STS.64 [R3], RZ ;  /* 0x000000ff03008388 */ /* 0x0003e20000000a00 */
[----:B------:R-:W-:Y:S06]  /*00c0*/  BAR.SYNC.DEFER_BLOCKING 0x0 ;  /* 0x0000000000007b1d */ /* 0x000fec0000010000 */
[----:B---3--:R-:W2:Y:S01]  /*00d0*/  LDG.E R2, desc[UR8][R16.64] ;  /* 0x0000000810027981 */ /* 0x008ea2000c1e1900 */
[----:B0-----:R-:W-:Y:S01]  /*00e0*/  I2FP.F32.S32 R5, UR4 ;  /* 0x0000000400057c45 */ /* 0x001fe20008201400 */
[----:B------:R-:W0:Y:S01]  /*00f0*/  LDCU UR4, c[0x0][0x2f8] ;  /* 0x00005f00ff0477ac */ /* 0x000e220008000800 */
[----:B------:R-:W-:Y:S02]  /*0100*/  BSSY.RECONVERGENT B0, `(.L_x_0) ;  /* 0x0000010000007945 */ /* 0x000fe40003800200 */
[----:B------:R-:W3:Y:S01]  /*0110*/  MUFU.RCP R4, R5 ;  /* 0x0000000500047308 */ /* 0x000ee20000001000 */
[----:B------:R-:W4:Y:S01]  /*0120*/  LDCU UR5, c[0x0][0x2fc] ;  /* 0x00005f80ff0577ac */ /* 0x000f220008000800 */
[----:B0-----:R-:W-:Y:S01]  /*0130*/  IADD3 R6, P1, PT, R1, UR4, RZ ;  /* 0x0000000401067c10 */ /* 0x001fe2000ff3e0ff */
[----:B---3--:R-:W-:-:S04]  /*0140*/  FFMA R7, -R5, R4, 1 ;  /* 0x3f80000005077423 */ /* 0x008fc80000000104 */
[----:B------:R-:W-:Y:S01]  /*0150*/  FFMA R9, R4, R7, R4 ;  /* 0x0000000704097223 */ /* 0x000fe20000000004 */
[----:B----4-:R-:W-:Y:S01]  /*0160*/  IMAD.X R7, RZ, RZ, UR5, P1 ;  /* 0x00000005ff077e24 */ /* 0x010fe200088e06ff */
[----:B--2---:R-:W0:Y:S02]  /*0170*/  FCHK P0, R2, R5 ;  /* 0x0000000502007302 */ /* 0x004e240000000000 */
[----:B------:R-:W-:-:S04]  /*0180*/  FFMA R4, R2, R9, RZ ;  /* 0x0000000902047223 */ /* 0x000fc800000000ff */
[----:B-1----:R-:W-:-:S04]  /*0190*/  FFMA R3, -R5, R4, R2 ;  /* 0x0000000405037223 */ /* 0x002fc80000000102 */
[----:B------:R-:W-:Y:S01]  /*01a0*/  FFMA R3, R9, R3, R4 ;  /* 0x0000000309037223 */ /* 0x000fe20000000004 */
[----:B0-----:R-:W-:Y:S06]  /*01b0*/  @!P0 BRA `(.L_x_1) ;  /* 0x0000000000108947 */ /* 0x001fec0003800000 */
[----:B------:R-:W-:Y:S01]  /*01c0*/  IMAD.MOV.U32 R4, RZ, RZ, R2 ;  /* 0x000000ffff047224 */ /* 0x000fe200078e0002 */
[----:B------:R-:W-:-:S07]  /*01d0*/  MOV R8, 0x1f0 ;  /* 0x000001f000087802 */ /* 0x000fce0000000f00 */
[----:B------:R-:W-:Y:S05]  /*01e0*/  CALL.REL.NOINC `($__internal_1_$__cuda_sm3x_div_rn_noftz_f32_slowpath) ;  /* 0x0000000400e47944 */ /* 0x000fea0003c00000 */
[----:B------:R-:W-:-:S07]  /*01f0*/  MOV R3, R4 ;  /* 0x0000000400037202 */ /* 0x000fce0000000f00 */
.L_x_1:
[----:B------:R-:W-:Y:S05]  /*0200*/  BSYNC.RECONVERGENT B0 ;  /* 0x0000000000007941 */ /* 0x000fea0003800200 */
.L_x_0:
[----:B------:R-:W0:Y:S01]  /*0210*/  S2UR UR5, SR_CgaCtaId ;  /* 0x00000000000579c3 */ /* 0x000e220000008800 */
[----:B------:R-:W-:Y:S01]  /*0220*/  BSSY.RECONVERGENT B0, `(.L_x_2) ;  /* 0x0000008000007945 */ /* 0x000fe20003800200 */
[----:B------:R-:W-:Y:S02]  /*0230*/  UMOV UR4, 0x400 ;  /* 0x0000040000047882 */ /* 0x000fe40000000000 */
[----:B0-----:R-:W-:-:S12]  /*0240*/  ULEA UR4, UR5, UR4, 0x18 ;  /* 0x0000000405047291 */ /* 0x001fd8000f8ec0ff */
.L_x_3:
[----:B------:R-:W0:Y:S01]  /*0250*/  LDS R8, [UR4] ;  /* 0x00000004ff087984 */ /* 0x000e220008000800 */
[----:B------:R-:W-:Y:S02]  /*0260*/  IMAD.U32 R2, RZ, RZ, UR4 ;  /* 0x00000004ff027e24 */ /* 0x000fe4000f8e00ff */
[----:B0-----:R-:W-:-:S05]  /*0270*/  FADD R9, R3, R8 ;  /* 0x0000000803097221 */ /* 0x001fca0000000000 */
[----:B------:R-:W0:Y:S02]  /*0280*/  ATOMS.CAST.SPIN P0, [R2], R8, R9 ;  /* 0x000000080200758d */ /* 0x000e240001800009 */
[----:B0-----:R-:W-:Y:S05]  /*0290*/  @!P0 BRA `(.L_x_3) ;  /* 0xfffffffc00ec8947 */ /* 0x001fea000383ffff */
[----:B------:R-:W-:Y:S05]  /*02a0*/  BSYNC.RECONVERGENT B0 ;  /* 0x0000000000007941 */ /* 0x000fea0003800200 */
.L_x_2:
[----:B------:R-:W-:Y:S06]  /*02b0*/  BAR.SYNC.DEFER_BLOCKING 0x0 ;  /* 0x0000000000007b1d */ /* 0x000fec0000010000 */
[----:B------:R-:W2:Y:S01]  /*02c0*/  LDG.E R2, desc[UR8][R16.64] ;  /* 0x0000000810027981 */ /* 0x000ea2000c1e1900 */
[----:B------:R-:W0:Y:S01]  /*02d0*/  MUFU.RCP R8, R5 ;  /* 0x0000000500087308 */ /* 0x000e220000001000 */
[----:B------:R-:W-:Y:S02]  /*02e0*/  BSSY.RECONVERGENT B0, `(.L_x_4) ;  /* 0x000000e000007945 */ /* 0x000fe40003800200 */
[----:B------:R-:W2:Y:S02]  /*02f0*/  LDS R3, [UR4] ;  /* 0x00000004ff037984 */ /* 0x000ea40008000800 */
[----:B--2---:R-:W-:Y:S01]  /*0300*/  FADD R2, R2, -R3 ;  /* 0x8000000302027221 */ /* 0x004fe20000000000 */
[----:B0-----:R-:W-:-:S03]  /*0310*/  FFMA R3, -R5, R8, 1 ;  /* 0x3f80000005037423 */ /* 0x001fc60000000108 */
[----:B------:R-:W-:Y:S01]  /*0320*/  FMUL R4, R2, R2 ;  /* 0x0000000202047220 */ /* 0x000fe20000400000 */
[----:B------:R-:W-:-:S03]  /*0330*/  FFMA R2, R8, R3, R8 ;  /* 0x0000000308027223 */ /* 0x000fc60000000008 */
[----:B------:R-:W0:Y:S01]  /*0340*/  FCHK P0, R4, R5 ;  /* 0x0000000504007302 */ /* 0x000e220000000000 */
[----:B------:R-:W-:-:S04]  /*0350*/  FFMA R3, R2, R4, RZ ;  /* 0x0000000402037223 */ /* 0x000fc800000000ff */
[----:B------:R-:W-:-:S04]  /*0360*/  FFMA R8, -R5, R3, R4 ;  /* 0x0000000305087223 */ /* 0x000fc80000000104 */
[----:B------:R-:W-:Y:S01]  /*0370*/  FFMA R3, R2, R8, R3 ;  /* 0x0000000802037223 */ /* 0x000fe20000000003 */
[----:B0-----:R-:W-:Y:S06]  /*0380*/  @!P0 BRA `(.L_x_5) ;  /* 0x00000000000c8947 */ /* 0x001fec0003800000 */
[----:B------:R-:W-:-:S07]  /*0390*/  MOV R8, 0x3b0 ;  /* 0x000003b000087802 */ /* 0x000fce0000000f00 */
[----:B------:R-:W-:Y:S05]  /*03a0*/  CALL.REL.NOINC `($__internal_1_$__cuda_sm3x_div_rn_noftz_f32_slowpath) ;  /* 0x0000000400747944 */ /* 0x000fea0003c00000 */
[----:B------:R-:W-:-:S07]  /*03b0*/  IMAD.MOV.U32 R3, RZ, RZ, R4 ;  /* 0x000000ffff037224 */ /* 0x000fce00078e0004 */
.L_x_5:
[----:B------:R-:W-:Y:S05]  /*03c0*/  BSYNC.RECONVERGENT B0 ;  /* 0x0000000000007941 */ /* 0x000fea0003800200 */
.L_x_4:
[----:B------:R-:W0:Y:S01]  /*03d0*/  S2UR UR6, SR_CgaCtaId ;  /* 0x00000000000679c3 */ /* 0x000e220000008800 */
[----:B------:R-:W-:Y:S01]  /*03e0*/  UMOV UR5, 0x400 ;  /* 0x0000040000057882 */ /* 0x000fe20000000000 */
[----:B------:R-:W-:Y:S01]  /*03f0*/  BSSY.RECONVERGENT B0, `(.L_x_6) ;  /* 0x0000008000007945 */ /* 0x000fe20003800200 */
[----:B------:R-:W-:-:S04]  /*0400*/  UIADD3 UR4, UPT, UPT, UR5, 0x4, URZ ;  /* 0x0000000405047890 */ /* 0x000fc8000fffe0ff */
[----:B0-----:R-:W-:-:S12]  /*0410*/  ULEA UR4, UR6, UR4, 0x18 ;  /* 0x0000000406047291 */ /* 0x001fd8000f8ec0ff */
.L_x_7:
[----:B------:R-:W0:Y:S01]  /*0420*/  LDS R4, [UR4] ;  /* 0x00000004ff047984 */ /* 0x000e220008000800 */
[----:B------:R-:W-:Y:S01]  /*0430*/  MOV R2, UR4 ;  /* 0x0000000400027c02 */ /* 0x000fe20008000f00 */
[----:B0-----:R-:W-:-:S05]  /*0440*/  FADD R5, R3, R4 ;  /* 0x0000000403057221 */ /* 0x001fca0000000000 */
[----:B------:R-:W0:Y:S02]  /*0450*/  ATOMS.CAST.SPIN P0, [R2], R4, R5 ;  /* 0x000000040200758d */ /* 0x000e240001800005 */
[----:B0-----:R-:W-:Y:S05]  /*0460*/  @!P0 BRA `(.L_x_7) ;  /* 0xfffffffc00ec8947 */ /* 0x001fea000383ffff */
[----:B------:R-:W-:Y:S05]  /*0470*/  BSYNC.RECONVERGENT B0 ;  /* 0x0000000000007941 */ /* 0x000fea0003800200 */
.L_x_6:
[----:B------:R-:W-:Y:S06]  /*0480*/  BAR.SYNC.DEFER_BLOCKING 0x0 ;  /* 0x0000000000007b1d */ /* 0x000fec0000010000 */
[----:B------:R-:W2:Y:S01]  /*0490*/  LDG.E R5, desc[UR8][R16.64] ;  /* 0x0000000810057981 */ /* 0x000ea2000c1e1900 */
[----:B------:R-:W-:Y:S01]  /*04a0*/  ULEA UR5, UR6, UR5, 0x18 ;  /* 0x0000000506057291 */ /* 0x000fe2000f8ec0ff */
[----:B------:R-:W-:-:S08]  /*04b0*/  UMOV UR4, 0x88e368f1 ;  /* 0x88e368f100047882 */ /* 0x000fd00000000000 */
[----:B------:R-:W0:Y:S01]  /*04c0*/  LDS.64 R10, [UR5] ;  /* 0x00000005ff0a7984 */ /* 0x000e220008000a00 */
[----:B------:R-:W-:Y:S01]  /*04d0*/  UMOV UR5, 0x3ee4f8b5 ;  /* 0x3ee4f8b500057882 */ /* 0x000fe20000000000 */
[----:B0-----:R-:W0:Y:S02]  /*04e0*/  F2F.F64.F32 R2, R11 ;  /* 0x0000000b00027310 */ /* 0x001e240000201800 */
[----:B0-----:R-:W-:-:S10]  /*04f0*/  DADD R8, R2, UR4 ;  /* 0x0000000402087e29 */ /* 0x001fd40008000000 */
[----:B------:R-:W0:Y:S02]  /*0500*/  F2F.F32.F64 R8, R8 ;  /* 0x0000000800087310 */ /* 0x000e240000301000 */
[----:B0-----:R-:W-:-:S06]  /*0510*/  VIADD R4, R8, 0xf3000000 ;  /* 0xf300000008047836 */ /* 0x001fcc0000000000 */
[----:B------:R0:W1:Y:S01]  /*0520*/  MUFU.RSQ R13, R8 ;  /* 0x00000008000d7308 */ /* 0x0000620000001400 */
[----:B------:R-:W-:Y:S01]  /*0530*/  ISETP.GT.U32.AND P0, PT, R4, 0x727fffff, PT ;  /* 0x727fffff0400780c */ /* 0x000fe20003f04070 */
[----:B--2---:R-:W-:-:S12]  /*0540*/  FADD R4, R5, -R10 ;  /* 0x8000000a05047221 */ /* 0x004fd80000000000 */
[----:B01----:R-:W-:Y:S05]  /*0550*/  @!P0 BRA `(.L_x_8) ;  /* 0x0000000000108947 */ /* 0x003fea0003800000 */
[----:B------:R-:W-:-:S07]  /*0560*/  MOV R11, 0x580 ;  /* 0x00000580000b7802 */ /* 0x000fce0000000f00 */
[----:B------:R-:W-:Y:S05]  /*0570*/  CALL.REL.NOINC `($__internal_0_$__cuda_sm20_sqrt_rn_f32_slowpath) ;  /* 0x0000000000a07944 */ /* 0x000fea0003c00000 */
[----:B------:R-:W-:Y:S01]  /*0580*/  IMAD.MOV.U32 R9, RZ, RZ, R5 ;  /* 0x000000ffff097224 */ /* 0x000fe200078e0005 */
[----:B------:R-:W-:Y:S06]  /*0590*/  BRA `(.L_x_9) ;  /* 0x0000000000107947 */ /* 0x000fec0003800000 */
.L_x_8:
[----:B------:R-:W-:Y:S01]  /*05a0*/  FMUL.FTZ R9, R8, R13 ;  /* 0x0000000d08097220 */ /* 0x000fe20000410000 */
[----:B------:R-:W-:-:S03]  /*05b0*/  FMUL.FTZ R13, R13, 0.5 ;  /* 0x3f0000000d0d7820 */ /* 0x000fc60000410000 */
[----:B------:R-:W-:-:S04]  /*05c0*/  FFMA R8, -R9, R9, R8 ;  /* 0x0000000909087223 */ /* 0x000fc80000000108 */
[----:B------:R-:W-:-:S07]  /*05d0*/  FFMA R9, R8, R13, R9 ;  /* 0x0000000d08097223 */ /* 0x000fce0000000009 */
.L_x_9:
[----:B------:R-:W0:Y:S01]  /*05e0*/  MUFU.RCP R8, R9 ;  /* 0x0000000900087308 */ /* 0x000e220000001000 */
[----:B------:R-:W-:Y:S07]  /*05f0*/  BSSY.RECONVERGENT B0, `(.L_x_10) ;  /* 0x000000c000007945 */ /* 0x000fee0003800200 */
[----:B------:R-:W1:Y:S01]  /*0600*/  FCHK P0, R4, R9 ;  /* 0x0000000904007302 */ /* 0x000e620000000000 */
[----:B0-----:R-:W-:-:S04]  /*0610*/  FFMA R5, R8, -R9, 1 ;  /* 0x3f80000008057423 */ /* 0x001fc80000000809 */
[----:B------:R-:W-:-:S04]  /*0620*/  FFMA R5, R8, R5, R8 ;  /* 0x0000000508057223 */ /* 0x000fc80000000008 */
[----:B------:R-:W-:-:S04]  /*0630*/  FFMA R8, R4, R5, RZ ;  /* 0x0000000504087223 */ /* 0x000fc800000000ff */
[----:B------:R-:W-:-:S04]  /*0640*/  FFMA R11, R8, -R9, R4 ;  /* 0x80000009080b7223 */ /* 0x000fc80000000004 */
[----:B------:R-:W-:Y:S01]  /*0650*/  FFMA R5, R5, R11, R8 ;  /* 0x0000000b05057223 */ /* 0x000fe20000000008 */
[----:B-1----:R-:W-:Y:S06]  /*0660*/  @!P0 BRA `(.L_x_11) ;  /* 0x0000000000108947 */ /* 0x002fec0003800000 */
[----:B------:R-:W-:Y:S02]  /*0670*/  MOV R5, R9 ;  /* 0x0000000900057202 */ /* 0x000fe40000000f00 */
[----:B------:R-:W-:-:S07]  /*0680*/  MOV R8, 0x6a0 ;  /* 0x000006a000087802 */ /* 0x000fce0000000f00 */
[----:B------:R-:W-:Y:S05]  /*0690*/  CALL.REL.NOINC `($__internal_1_$__cuda_sm3x_div_rn_noftz_f32_slowpath) ;  /* 0x0000000000b87944 */ /* 0x000fea0003c00000 */
[----:B------:R-:W-:-:S07]  /*06a0*/  IMAD.MOV.U32 R5, RZ, RZ, R4 ;  /* 0x000000ffff057224 */ /* 0x000fce00078e0004 */
.L_x_11:
[----:B------:R-:W-:Y:S05]  /*06b0*/  BSYNC.RECONVERGENT B0 ;  /* 0x0000000000007941 */ /* 0x000fea0003800200 */
.L_x_10:
[----:B------:R-:W0:Y:S01]  /*06c0*/  LDC.64 R18, c[0x0][0x388] ;  /* 0x0000e200ff127b82 */ /* 0x000e220000000a00 */
[----:B------:R-:W1:Y:S08]  /*06d0*/  F2F.F64.F32 R10, R10 ;  /* 0x0000000a000a7310 */ /* 0x000e700000201800 */
[----:B------:R2:W3:Y:S01]  /*06e0*/  F2F.F64.F32 R12, R5 ;  /* 0x00000005000c7310 */ /* 0x0004e20000201800 */
[----:B------:R-:W-:Y:S01]  /*06f0*/  MOV R14, 0x0 ;  /* 0x00000000000e7802 */ /* 0x000fe20000000f00 */
[----:B------:R-:W-:Y:S01]  /*0700*/  STL.64 [R1+0x18], R2 ;  /* 0x0000180201007387 */ /* 0x000fe20000100a00 */
[----:B------:R-:W4:Y:S01]  /*0710*/  LDCU.64 UR4, c[0x4][0x8] ;  /* 0x01000100ff0477ac */ /* 0x000f220008000a00 */
[----:B0-----:R-:W-:-:S05]  /*0720*/  IMAD.WIDE.U32 R18, R0, 0x4, R18 ;  /* 0x0000000400127825 */ /* 0x001fca00078e0012 */
[----:B------:R2:W-:Y:S04]  /*0730*/  STG.E desc[UR8][R18.64], R5 ;  /* 0x0000000512007986 */ /* 0x0005e8000c101908 */
[----:B------:R-:W5:Y:S01]  /*0740*/  LDG.E R8, desc[UR8][R16.64] ;  /* 0x0000000810087981 */ /* 0x000f62000c1e1900 */
[----:B------:R-:W0:Y:S01]  /*0750*/  LDC.64 R14, c[0x4][R14] ;  /* 0x010000000e0e7b82 */ /* 0x000e220000000a00 */
[----:B----4-:R-:W-:Y:S02]  /*0760*/  IMAD.U32 R4, RZ, RZ, UR4 ;  /* 0x00000004ff047e24 */ /* 0x010fe4000f8e00ff */
[----:B------:R4:W-:Y:S04]  /*0770*/  STL [R1], R0 ;  /* 0x0000000001007387 */ /* 0x0009e80000100800 */
[----:B-1----:R4:W-:Y:S01]  /*0780*/  STL.64 [R1+0x10], R10 ;  /* 0x0000100a01007387 */ /* 0x0029e20000100a00 */
[----:B--2---:R-:W-:-:S03]  /*0790*/  MOV R5, UR5 ;  /* 0x0000000500057c02 */ /* 0x004fc60008000f00 */
[----:B---3--:R4:W-:Y:S01]  /*07a0*/  STL.64 [R1+0x20], R12 ;  /* 0x0000200c01007387 */ /* 0x0089e20000100a00 */
[----:B-----5:R-:W1:Y:S03]  /*07b0*/  F2F.F64.F32 R8, R8 ;  /* 0x0000000800087310 */ /* 0x020e660000201800 */
[----:B01----:R4:W-:Y:S02]  /*07c0*/  STL.64 [R1+0x8], R8 ;  /* 0x0000080801007387 */ /* 0x0039e40000100a00 */
[----:B------:R-:W-:-:S07]  /*07d0*/  LEPC R20, `(.L_x_12) ;  /* 0x000000001014794e */ /* 0x000fce0000000000 */
[----:B----4-:R-:W-:Y:S05]  /*07e0*/  CALL.ABS.NOINC R14 ;  /* 0x000000000e007343 */ /* 0x010fea0003c00000 */
.L_x_12:
[----:B------:R-:W-:Y:S05]  /*07f0*/  EXIT ;  /* 0x000000000000794d */ /* 0x000fea0003800000 */
        .weak           $__internal_0_$__cuda_sm20_sqrt_rn_f32_slowpath
        .type           $__internal_0_$__cuda_sm20_sqrt_rn_f32_slowpath,@function
        .size           $__internal_0_$__cuda_sm20_sqrt_rn_f32_slowpath,($__internal_1_$__cuda_sm3x_div_rn_noftz_f32_slowpath - $__internal_0_$__cuda_sm20_sqrt_rn_f32_slowpath)
$__internal_0_$__cuda_sm20_sqrt_rn_f32_slowpath:
[----:B------:R-:W-:-:S13]  /*0800*/  LOP3.LUT P0, RZ, R8, 0x7fffffff, RZ, 0xc0, !PT ;  /* 0x7fffffff08ff7812 */ /* 0x000fda000780c0ff */
[----:B------:R-:W-:Y:S05]  /*0810*/  @!P0 BRA `(.L_x_13) ;  /* 0x0000000000488947 */ /* 0x000fea0003800000 */
[----:B------:R-:W-:Y:S01]  /*0820*/  FSETP.GEU.FTZ.AND P0, PT, R8, RZ, PT ;  /* 0x000000ff0800720b */ /* 0x000fe20003f1e000 */
[----:B------:R-:W-:-:S12]  /*0830*/  IMAD.MOV.U32 R5, RZ, RZ, R8 ;  /* 0x000000ffff057224 */ /* 0x000fd800078e0008 */
[----:B------:R-:W-:Y:S01]  /*0840*/  @!P0 IMAD.MOV.U32 R8, RZ, RZ, 0x7fffffff ;  /* 0x7fffffffff088424 */ /* 0x000fe200078e00ff */
[----:B------:R-:W-:Y:S06]  /*0850*/  @!P0 BRA `(.L_x_13) ;  /* 0x0000000000388947 */ /* 0x000fec0003800000 */
[----:B------:R-:W-:-:S13]  /*0860*/  FSETP.GTU.FTZ.AND P0, PT, |R5|, +INF , PT ;  /* 0x7f8000000500780b */ /* 0x000fda0003f1c200 */
[----:B------:R-:W-:Y:S01]  /*0870*/  @P0 FADD.FTZ R8, R5, 1 ;  /* 0x3f80000005080421 */ /* 0x000fe20000010000 */
[----:B------:R-:W-:Y:S06]  /*0880*/  @P0 BRA `(.L_x_13) ;  /* 0x00000000002c0947 */ /* 0x000fec0003800000 */
[----:B------:R-:W-:-:S13]  /*0890*/  FSETP.NEU.FTZ.AND P0, PT, |R5|, +INF , PT ;  /* 0x7f8000000500780b */ /* 0x000fda0003f1d200 */
[----:B------:R-:W-:Y:S01]  /*08a0*/  @!P0 MOV R8, R5 ;  /* 0x0000000500088202 */ /* 0x000fe20000000f00 */
[----:B------:R-:W-:Y:S06]  /*08b0*/  @!P0 BRA `(.L_x_13) ;  /* 0x0000000000208947 */ /* 0x000fec0003800000 */
[----:B------:R-:W-:-:S04]  /*08c0*/  FFMA R5, R5, 1.84467440737095516160e+19, RZ ;  /* 0x5f80000005057823 */ /* 0x000fc800000000ff */
[----:B------:R-:W0:Y:S02]  /*08d0*/  MUFU.RSQ R8, R5 ;  /* 0x0000000500087308 */ /* 0x000e240000001400 */
[----:B0-----:R-:W-:Y:S01]  /*08e0*/  FMUL.FTZ R12, R5, R8 ;  /* 0x00000008050c7220 */ /* 0x001fe20000410000 */
[----:B------:R-:W-:-:S03]  /*08f0*/  FMUL.FTZ R8, R8, 0.5 ;  /* 0x3f00000008087820 */ /* 0x000fc60000410000 */
[----:B------:R-:W-:-:S04]  /*0900*/  FADD.FTZ R9, -R12, -RZ ;  /* 0x800000ff0c097221 */ /* 0x000fc80000010100 */
[----:B------:R-:W-:-:S04]  /*0910*/  FFMA R9, R12, R9, R5 ;  /* 0x000000090c097223 */ /* 0x000fc80000000005 */
[----:B------:R-:W-:-:S04]  /*0920*/  FFMA R8, R9, R8, R12 ;  /* 0x0000000809087223 */ /* 0x000fc8000000000c */
[----:B------:R-:W-:-:S07]  /*0930*/  FMUL.FTZ R8, R8, 2.3283064365386962891e-10 ;  /* 0x2f80000008087820 */ /* 0x000fce0000410000 */
.L_x_13:
[----:B------:R-:W-:Y:S02]  /*0940*/  HFMA2 R9, -RZ, RZ, 0, 0 ;  /* 0x00000000ff097431 */ /* 0x000fe400000001ff */
[----:B------:R-:W-:Y:S02]  /*0950*/  IMAD.MOV.U32 R5, RZ, RZ, R8 ;  /* 0x000000ffff057224 */ /* 0x000fe400078e0008 */
[----:B------:R-:W-:-:S04]  /*0960*/  IMAD.MOV.U32 R8, RZ, RZ, R11 ;  /* 0x000000ffff087224 */ /* 0x000fc800078e000b */
[----:B------:R-:W-:Y:S05]  /*0970*/  RET.REL.NODEC R8 `(_Z9layernormPfS_i) ;  /* 0xfffffff408a07950 */ /* 0x000fea0003c3ffff */
        .weak           $__internal_1_$__cuda_sm3x_div_rn_noftz_f32_slowpath
        .type           $__internal_1_$__cuda_sm3x_div_rn_noftz_f32_slowpath,@function
        .size           $__internal_1_$__cuda_sm3x_div_rn_noftz_f32_slowpath,(.L_x_27 - $__internal_1_$__cuda_sm3x_div_rn_noftz_f32_slowpath)
$__internal_1_$__cuda_sm3x_div_rn_noftz_f32_slowpath:
[----:B------:R-:W-:Y:S01]  /*0980*/  SHF.R.U32.HI R11, RZ, 0x17, R5 ;  /* 0x00000017ff0b7819 */ /* 0x000fe20000011605 */
[----:B------:R-:W-:Y:S01]  /*0990*/  BSSY.RECONVERGENT B1, `(.L_x_14) ;  /* 0x0000063000017945 */ /* 0x000fe20003800200 */
[----:B------:R-:W-:Y:S02]  /*09a0*/  SHF.R.U32.HI R9, RZ, 0x17, R4 ;  /* 0x00000017ff097819 */ /* 0x000fe40000011604 */
[----:B------:R-:W-:Y:S02]  /*09b0*/  LOP3.LUT R11, R11, 0xff, RZ, 0xc0, !PT ;  /* 0x000000ff0b0b7812 */ /* 0x000fe400078ec0ff */
[----:B------:R-:W-:Y:S02]  /*09c0*/  LOP3.LUT R18, R9, 0xff, RZ, 0xc0, !PT ;  /* 0x000000ff09127812 */ /* 0x000fe400078ec0ff */
[----:B------:R-:W-:Y:S01]  /*09d0*/  MOV R13, R5 ;  /* 0x00000005000d7202 */ /* 0x000fe20000000f00 */
[----:B------:R-:W-:Y:S02]  /*09e0*/  VIADD R14, R11, 0xffffffff ;  /* 0xffffffff0b0e7836 */ /* 0x000fe40000000000 */
[----:B------:R-:W-:-:S03]  /*09f0*/  VIADD R12, R18, 0xffffffff ;  /* 0xffffffff120c7836 */ /* 0x000fc60000000000 */
[----:B------:R-:W-:-:S04]  /*0a00*/  ISETP.GT.U32.AND P0, PT, R14, 0xfd, PT ;  /* 0x000000fd0e00780c */ /* 0x000fc80003f04070 */
[----:B------:R-:W-:-:S13]  /*0a10*/  ISETP.GT.U32.OR P0, PT, R12, 0xfd, P0 ;  /* 0x000000fd0c00780c */ /* 0x000fda0000704470 */
[----:B------:R-:W-:Y:S01]  /*0a20*/  @!P0 IMAD.MOV.U32 R9, RZ, RZ, RZ ;  /* 0x000000ffff098224 */ /* 0x000fe200078e00ff */
[----:B------:R-:W-:Y:S06]  /*0a30*/  @!P0 BRA `(.L_x_15) ;  /* 0x00000000005c8947 */ /* 0x000fec0003800000 */
[----:B------:R-:W-:Y:S02]  /*0a40*/  FSETP.GTU.FTZ.AND P0, PT, |R4|, +INF , PT ;  /* 0x7f8000000400780b */ /* 0x000fe40003f1c200 */
[----:B------:R-:W-:-:S04]  /*0a50*/  FSETP.GTU.FTZ.AND P1, PT, |R5|, +INF , PT ;  /* 0x7f8000000500780b */ /* 0x000fc80003f3c200 */
[----:B------:R-:W-:-:S13]  /*0a60*/  PLOP3.LUT P0, PT, P0, P1, PT, 0xf8, 0x8f ;  /* 0x00000000008f781c */ /* 0x000fda0000703f70 */
[----:B------:R-:W-:Y:S05]  /*0a70*/  @P0 BRA `(.L_x_16) ;  /* 0x00000004004c0947 */ /* 0x000fea0003800000 */
[----:B------:R-:W-:-:S13]  /*0a80*/  LOP3.LUT P0, RZ, R13, 0x7fffffff, R4, 0xc8, !PT ;  /* 0x7fffffff0dff7812 */ /* 0x000fda000780c804 */
[----:B------:R-:W-:Y:S05]  /*0a90*/  @!P0 BRA `(.L_x_17) ;  /* 0x00000004003c8947 */ /* 0x000fea0003800000 */
[C---:B------:R-:W-:Y:S02]  /*0aa0*/  FSETP.NEU.FTZ.AND P2, PT, |R4|.reuse, +INF , PT ;  /* 0x7f8000000400780b */ /* 0x040fe40003f5d200 */
[----:B------:R-:W-:Y:S02]  /*0ab0*/  FSETP.NEU.FTZ.AND P1, PT, |R5|, +INF , PT ;  /* 0x7f8000000500780b */ /* 0x000fe40003f3d200 */
[----:B------:R-:W-:-:S11]  /*0ac0*/  FSETP.NEU.FTZ.AND P0, PT, |R4|, +INF , PT ;  /* 0x7f8000000400780b */ /* 0x000fd60003f1d200 */
[----:B------:R-:W-:Y:S05]  /*0ad0*/  @!P1 BRA !P2, `(.L_x_17) ;  /* 0x00000004002c9947 */ /* 0x000fea0005000000 */
[----:B------:R-:W-:-:S04]  /*0ae0*/  LOP3.LUT P2, RZ, R4, 0x7fffffff, RZ, 0xc0, !PT ;  /* 0x7fffffff04ff7812 */ /* 0x000fc8000784c0ff */
[----:B------:R-:W-:-:S13]  /*0af0*/  PLOP3.LUT P1, PT, P1, P2, PT, 0x2f, 0xf2 ;  /* 0x0000000000f2781c */ /* 0x000fda0000f24577 */
[----:B------:R-:W-:Y:S05]  /*0b00*/  @P1 BRA `(.L_x_18) ;  /* 0x0000000400181947 */ /* 0x000fea0003800000 */
[----:B------:R-:W-:-:S04]  /*0b10*/  LOP3.LUT P1, RZ, R13, 0x7fffffff, RZ, 0xc0, !PT ;  /* 0x7fffffff0dff7812 */ /* 0x000fc8000782c0ff */
[----:B------:R-:W-:-:S13]  /*0b20*/  PLOP3.LUT P0, PT, P0, P1, PT, 0x2f, 0xf2 ;  /* 0x0000000000f2781c */ /* 0x000fda0000702577 */
[----:B------:R-:W-:Y:S05]  /*0b30*/  @P0 BRA `(.L_x_19) ;  /* 0x0000000400000947 */ /* 0x000fea0003800000 */
[----:B------:R-:W-:Y:S02]  /*0b40*/  ISETP.GE.AND P0, PT, R12, RZ, PT ;  /* 0x000000ff0c00720c */ /* 0x000fe40003f06270 */
[----:B------:R-:W-:-:S11]  /*0b50*/  ISETP.GE.AND P1, PT, R14, RZ, PT ;  /* 0x000000ff0e00720c */ /* 0x000fd60003f26270 */
[----:B------:R-:W-:Y:S01]  /*0b60*/  @P0 IMAD.MOV.U32 R9, RZ, RZ, RZ ;  /* 0x000000ffff090224 */ /* 0x000fe200078e00ff */
[----:B------:R-:W-:Y:S01]  /*0b70*/  @!P0 MOV R9, 0xffffffc0 ;  /* 0xffffffc000098802 */ /* 0x000fe20000000f00 */
[----:B------:R-:W-:Y:S01]  /*0b80*/  @!P0 FFMA R4, R4, 1.84467440737095516160e+19, RZ ;  /* 0x5f80000004048823 */ /* 0x000fe200000000ff */
[----:B------:R-:W-:-:S03]  /*0b90*/  @!P1 FFMA R13, R5, 1.84467440737095516160e+19, RZ ;  /* 0x5f800000050d9823 */ /* 0x000fc600000000ff */
[----:B------:R-:W-:-:S07]  /*0ba0*/  @!P1 VIADD R9, R9, 0x40 ;  /* 0x0000004009099836 */ /* 0x000fce0000000000 */
.L_x_15:
[----:B------:R-:W-:Y:S01]  /*0bb0*/  LEA R12, R11, 0xc0800000, 0x17 ;  /* 0xc08000000b0c7811 */ /* 0x000fe200078eb8ff */
[----:B------:R-:W-:Y:S04]  /*0bc0*/  BSSY.RECONVERGENT B2, `(.L_x_20) ;  /* 0x0000036000027945 */ /* 0x000fe80003800200 */
[----:B------:R-:W-:Y:S01]  /*0bd0*/  IMAD.IADD R14, R13, 0x1, -R12 ;  /* 0x000000010d0e7824 */ /* 0x000fe200078e0a0c */
[----:B------:R-:W-:-:S03]  /*0be0*/  IADD3 R12, PT, PT, R18, -0x7f, RZ ;  /* 0xffffff81120c7810 */ /* 0x000fc60007ffe0ff */
[----:B------:R-:W0:Y:S01]  /*0bf0*/  MUFU.RCP R13, R14 ;  /* 0x0000000e000d7308 */ /* 0x000e220000001000 */
[----:B------:R-:W-:Y:S01]  /*0c00*/  FADD.FTZ R15, -R14, -RZ ;  /* 0x800000ff0e0f7221 */ /* 0x000fe20000010100 */
[C---:B------:R-:W-:Y:S01]  /*0c10*/  IMAD R4, R12.reuse, -0x800000, R4 ;  /* 0xff8000000c047824 */ /* 0x040fe200078e0204 */
[----:B------:R-:W-:-:S05]  /*0c20*/  IADD3 R12, PT, PT, R12, 0x7f, -R11 ;  /* 0x0000007f0c0c7810 */ /* 0x000fca0007ffe80b */
[----:B------:R-:W-:Y:S02]  /*0c30*/  IMAD.IADD R12, R12, 0x1, R9 ;  /* 0x000000010c0c7824 */ /* 0x000fe400078e0209 */
[----:B0-----:R-:W-:-:S04]  /*0c40*/  FFMA R18, R13, R15, 1 ;  /* 0x3f8000000d127423 */ /* 0x001fc8000000000f */
[----:B------:R-:W-:-:S04]  /*0c50*/  FFMA R13, R13, R18, R13 ;  /* 0x000000120d0d7223 */ /* 0x000fc8000000000d */
[----:B------:R-:W-:-:S04]  /*0c60*/  FFMA R18, R4, R13, RZ ;  /* 0x0000000d04127223 */ /* 0x000fc800000000ff */
[----:B------:R-:W-:-:S04]  /*0c70*/  FFMA R19, R15, R18, R4 ;  /* 0x000000120f137223 */ /* 0x000fc80000000004 */
[----:B------:R-:W-:-:S04]  /*0c80*/  FFMA R18, R13, R19, R18 ;  /* 0x000000130d127223 */ /* 0x000fc80000000012 */
[----:B------:R-:W-:-:S04]  /*0c90*/  FFMA R15, R15, R18, R4 ;  /* 0x000000120f0f7223 */ /* 0x000fc80000000004 */
[----:B------:R-:W-:-:S05]  /*0ca0*/  FFMA R4, R13, R15, R18 ;  /* 0x0000000f0d047223 */ /* 0x000fca0000000012 */
[----:B------:R-:W-:-:S04]  /*0cb0*/  SHF.R.U32.HI R11, RZ, 0x17, R4 ;  /* 0x00000017ff0b7819 */ /* 0x000fc80000011604 */
[----:B------:R-:W-:-:S05]  /*0cc0*/  LOP3.LUT R11, R11, 0xff, RZ, 0xc0, !PT ;  /* 0x000000ff0b0b7812 */ /* 0x000fca00078ec0ff */
[----:B------:R-:W-:-:S05]  /*0cd0*/  IMAD.IADD R19, R11, 0x1, R12 ;  /* 0x000000010b137824 */ /* 0x000fca00078e020c */
[----:B------:R-:W-:-:S04]  /*0ce0*/  IADD3 R9, PT, PT, R19, -0x1, RZ ;  /* 0xffffffff13097810 */ /* 0x000fc80007ffe0ff */
[----:B------:R-:W-:-:S13]  /*0cf0*/  ISETP.GE.U32.AND P0, PT, R9, 0xfe, PT ;  /* 0x000000fe0900780c */ /* 0x000fda0003f06070 */
[----:B------:R-:W-:Y:S05]  /*0d00*/  @!P0 BRA `(.L_x_21) ;  /* 0x0000000000808947 */ /* 0x000fea0003800000 */
[----:B------:R-:W-:-:S13]  /*0d10*/  ISETP.GT.AND P0, PT, R19, 0xfe, PT ;  /* 0x000000fe1300780c */ /* 0x000fda0003f04270 */
[----:B------:R-:W-:Y:S05]  /*0d20*/  @P0 BRA `(.L_x_22) ;  /* 0x00000000006c0947 */ /* 0x000fea0003800000 */
[----:B------:R-:W-:-:S13]  /*0d30*/  ISETP.GE.AND P0, PT, R19, 0x1, PT ;  /* 0x000000011300780c */ /* 0x000fda0003f06270 */
[----:B------:R-:W-:Y:S05]  /*0d40*/  @P0 BRA `(.L_x_23) ;  /* 0x0000000000740947 */ /* 0x000fea0003800000 */
[----:B------:R-:W-:Y:S02]  /*0d50*/  ISETP.GE.AND P0, PT, R19, -0x18, PT ;  /* 0xffffffe81300780c */ /* 0x000fe40003f06270 */
[----:B------:R-:W-:-:S11]  /*0d60*/  LOP3.LUT R4, R4, 0x80000000, RZ, 0xc0, !PT ;  /* 0x8000000004047812 */ /* 0x000fd600078ec0ff */
[----:B------:R-:W-:Y:S05]  /*0d70*/  @!P0 BRA `(.L_x_23) ;  /* 0x0000000000688947 */ /* 0x000fea0003800000 */
[-CC-:B------:R-:W-:Y:S01]  /*0d80*/  FFMA.RZ R9, R13, R15.reuse, R18.reuse ;  /* 0x0000000f0d097223 */ /* 0x180fe2000000c012 */
[----:B------:R-:W-:Y:S02]  /*0d90*/  VIADD R14, R19, 0x20 ;  /* 0x00000020130e7836 */ /* 0x000fe40000000000 */
[-CC-:B------:R-:W-:Y:S01]  /*0da0*/  FFMA.RM R12, R13, R15.reuse, R18.reuse ;  /* 0x0000000f0d0c7223 */ /* 0x180fe20000004012 */
[----:B------:R-:W-:Y:S02]  /*0db0*/  ISETP.NE.AND P2, PT, R19, RZ, PT ;  /* 0x000000ff1300720c */ /* 0x000fe40003f45270 */
[----:B------:R-:W-:Y:S01]  /*0dc0*/  LOP3.LUT R11, R9, 0x7fffff, RZ, 0xc0, !PT ;  /* 0x007fffff090b7812 */ /* 0x000fe200078ec0ff */
[----:B------:R-:W-:Y:S01]  /*0dd0*/  FFMA.RP R9, R13, R15, R18 ;  /* 0x0000000f0d097223 */ /* 0x000fe20000008012 */
[----:B------:R-:W-:Y:S01]  /*0de0*/  IMAD.MOV R13, RZ, RZ, -R19 ;  /* 0x000000ffff0d7224 */ /* 0x000fe200078e0a13 */
[----:B------:R-:W-:Y:S02]  /*0df0*/  ISETP.NE.AND P1, PT, R19, RZ, PT ;  /* 0x000000ff1300720c */ /* 0x000fe40003f25270 */
[----:B------:R-:W-:-:S02]  /*0e00*/  LOP3.LUT R11, R11, 0x800000, RZ, 0xfc, !PT ;  /* 0x008000000b0b7812 */ /* 0x000fc400078efcff */
[----:B------:R-:W-:Y:S02]  /*0e10*/  FSETP.NEU.FTZ.AND P0, PT, R9, R12, PT ;  /* 0x0000000c0900720b */ /* 0x000fe40003f1d000 */
[----:B------:R-:W-:Y:S02]  /*0e20*/  SHF.L.U32 R14, R11, R14, RZ ;  /* 0x0000000e0b0e7219 */ /* 0x000fe400000006ff */
[----:B------:R-:W-:Y:S02]  /*0e30*/  SEL R12, R13, RZ, P2 ;  /* 0x000000ff0d0c7207 */ /* 0x000fe40001000000 */
[----:B------:R-:W-:Y:S02]  /*0e40*/  ISETP.NE.AND P1, PT, R14, RZ, P1 ;  /* 0x000000ff0e00720c */ /* 0x000fe40000f25270 */
[----:B------:R-:W-:Y:S02]  /*0e50*/  SHF.R.U32.HI R12, RZ, R12, R11 ;  /* 0x0000000cff0c7219 */ /* 0x000fe4000001160b */
[----:B------:R-:W-:-:S02]  /*0e60*/  PLOP3.LUT P0, PT, P0, P1, PT, 0xf8, 0x8f ;  /* 0x00000000008f781c */ /* 0x000fc40000703f70 */
[----:B------:R-:W-:Y:S02]  /*0e70*/  SHF.R.U32.HI R14, RZ, 0x1, R12 ;  /* 0x00000001ff0e7819 */ /* 0x000fe4000001160c */
[----:B------:R-:W-:-:S04]  /*0e80*/  SEL R9, RZ, 0x1, !P0 ;  /* 0x00000001ff097807 */ /* 0x000fc80004000000 */
[----:B------:R-:W-:-:S04]  /*0e90*/  LOP3.LUT R9, R9, 0x1, R14, 0xf8, !PT ;  /* 0x0000000109097812 */ /* 0x000fc800078ef80e */
[----:B------:R-:W-:-:S04]  /*0ea0*/  LOP3.LUT R9, R9, R12, RZ, 0xc0, !PT ;  /* 0x0000000c09097212 */ /* 0x000fc800078ec0ff */
[----:B------:R-:W-:-:S04]  /*0eb0*/  IADD3 R9, PT, PT, R14, R9, RZ ;  /* 0x000000090e097210 */ /* 0x000fc80007ffe0ff */
[----:B------:R-:W-:Y:S01]  /*0ec0*/  LOP3.LUT R4, R9, R4, RZ, 0xfc, !PT ;  /* 0x0000000409047212 */ /* 0x000fe200078efcff */
[----:B------:R-:W-:Y:S06]  /*0ed0*/  BRA `(.L_x_23) ;  /* 0x0000000000107947 */ /* 0x000fec0003800000 */
.L_x_22:
[----:B------:R-:W-:-:S04]  /*0ee0*/  LOP3.LUT R4, R4, 0x80000000, RZ, 0xc0, !PT ;  /* 0x8000000004047812 */ /* 0x000fc800078ec0ff */
[----:B------:R-:W-:Y:S01]  /*0ef0*/  LOP3.LUT R4, R4, 0x7f800000, RZ, 0xfc, !PT ;  /* 0x7f80000004047812 */ /* 0x000fe200078efcff */
[----:B------:R-:W-:Y:S06]  /*0f00*/  BRA `(.L_x_23) ;  /* 0x0000000000047947 */ /* 0x000fec0003800000 */
.L_x_21:
[----:B------:R-:W-:-:S07]  /*0f10*/  IMAD R4, R12, 0x800000, R4 ;  /* 0x008000000c047824 */ /* 0x000fce00078e0204 */
.L_x_23:
[----:B------:R-:W-:Y:S05]  /*0f20*/  BSYNC.RECONVERGENT B2 ;  /* 0x0000000000027941 */ /* 0x000fea0003800200 */
.L_x_20:
[----:B------:R-:W-:Y:S05]  /*0f30*/  BRA `(.L_x_24) ;  /* 0x0000000000207947 */ /* 0x000fea0003800000 */
.L_x_19:
[----:B------:R-:W-:-:S04]  /*0f40*/  LOP3.LUT R4, R13, 0x80000000, R4, 0x48, !PT ;  /* 0x800000000d047812 */ /* 0x000fc800078e4804 */
[----:B------:R-:W-:Y:S01]  /*0f50*/  LOP3.LUT R4, R4, 0x7f800000, RZ, 0xfc, !PT ;  /* 0x7f80000004047812 */ /* 0x000fe200078efcff */
[----:B------:R-:W-:Y:S06]  /*0f60*/  BRA `(.L_x_24) ;  /* 0x0000000000147947 */ /* 0x000fec0003800000 */
.L_x_18:
[----:B------:R-:W-:Y:S01]  /*0f70*/  LOP3.LUT R4, R13, 0x80000000, R4, 0x48, !PT ;  /* 0x800000000d047812 */ /* 0x000fe200078e4804 */
[----:B------:R-:W-:Y:S06]  /*0f80*/  BRA `(.L_x_24) ;  /* 0x00000000000c7947 */ /* 0x000fec0003800000 */
.L_x_17:
[----:B------:R-:W0:Y:S01]  /*0f90*/  MUFU.RSQ R4, -QNAN ;  /* 0xffc0000000047908 */ /* 0x000e220000001400 */
[----:B------:R-:W-:Y:S05]  /*0fa0*/  BRA `(.L_x_24) ;  /* 0x0000000000047947 */ /* 0x000fea0003800000 */
.L_x_16:
[----:B------:R-:W-:-:S07]  /*0fb0*/  FADD.FTZ R4, R4, R5 ;  /* 0x0000000504047221 */ /* 0x000fce0000010000 */
.L_x_24:
[----:B------:R-:W-:Y:S05]  /*0fc0*/  BSYNC.RECONVERGENT B1 ;  /* 0x0000000000017941 */ /* 0x000fea0003800200 */
.L_x_14:
[----:B------:R-:W-:-:S04]  /*0fd0*/  HFMA2 R9, -RZ, RZ, 0, 0 ;  /* 0x00000000ff097431 */ /* 0x000fc800000001ff */
[----:B0-----:R-:W-:Y:S05]  /*0fe0*/  RET.REL.NODEC R8 `(_Z9layernormPfS_i) ;  /* 0xfffffff008047950 */ /* 0x001fea0003c3ffff */
.L_x_25:
[----:B------:R-:W-:-:S00]  /*0ff0*/  BRA `(.L_x_25) ;  /* 0xfffffffc00fc7947 */ /* 0x000fc0000383ffff */
[----:B------:R-:W-:-:S00]  /*1000*/  NOP ;  /* 0x0000000000007918 */ /* 0x000fc00000000000 */
[----:B------:R-:W-:-:S00]  /*1010*/  NOP ;  /* 0x0000000000007918 */ /* 0x000fc00000000000 */
[----:B------:R-:W-:-:S00]  /*1020*/  NOP ;  /* 0x0000000000007918 */ /* 0x000fc00000000000 */
[----:B------:R-:W-:-:S00]  /*1030*/  NOP ;  /* 0x0000000000007918 */ /* 0x000fc00000000000 */
[----:B------:R-:W-:-:S00]  /*1040*/  NOP ;  /* 0x0000000000007918 */ /* 0x000fc00000000000 */
[----:B------:R-:W-:-:S00]  /*1050*/  NOP ;  /* 0x0000000000007918 */ /* 0x000fc00000000000 */
[----:B------:R-:W-:-:S00]  /*1060*/  NOP ;  /* 0x0000000000007918 */ /* 0x000fc00000000000 */
[----:B------:R-:W-:-:S00]  /*1070*/  NOP ;  /* 0x0000000000007918 */ /* 0x000fc00000000000 */
.L_x_27:


//--------------------- .nv.global.init           --------------------------
	.section	.nv.global.init,"aw",@progbits
.nv.global.init:
	.type		$str,@object
	.size		$str,(.L_0 - $str)
$str:
        /*0000*/ 	.byte	0x54, 0x68, 0x72, 0x65, 0x61, 0x64, 0x20, 0x25, 0x64, 0x3a, 0x20, 0x49, 0x6e, 0x70, 0x75, 0x74
        /*0010*/ 	.byte	0x20, 0x3d, 0x20, 0x25, 0x2e, 0x32, 0x66, 0x2c, 0x20, 0x4d, 0x65, 0x61, 0x6e, 0x20, 0x3d, 0x20
        /*0020*/ 	.byte	0x25, 0x2e, 0x32, 0x66, 0x2c, 0x20, 0x56, 0x61, 0x72, 0x69, 0x61, 0x6e, 0x63, 0x65, 0x20, 0x3d
        /*0030*/ 	.byte	0x20, 0x25, 0x2e, 0x35, 0x66, 0x2c, 0x20, 0x4e, 0x6f, 0x72, 0x6d, 0x61, 0x6c, 0x69, 0x7a, 0x65
        /*0040*/ 	.byte	0x64, 0x20, 0x3d, 0x20, 0x25, 0x2e, 0x32, 0x66, 0x0a, 0x00
.L_0:


//--------------------- .nv.shared._Z9layernormPfS_i --------------------------
	.section	.nv.shared._Z9layernormPfS_i,"aw",@nobits
	.sectionflags	@""
	.align	4
.nv.shared._Z9layernormPfS_i:
	.zero		1032


//--------------------- .nv.shared.reserved.0     --------------------------
	.section	.nv.shared.reserved.0,"aw",@nobits
	.weak		__nv_reservedSMEM_offset_0_alias
	.size		__nv_reservedSMEM_offset_0_alias, 0, 64
	.other		__nv_reservedSMEM_offset_0_alias,@"STO_CUDA_RESERVED_SHARED STV_DEFAULT"
__nv_reservedSMEM_offset_0_alias:
	.zero		0
	.zero		64


//--------------------- .nv.constant0._Z9layernormPfS_i --------------------------
	.section	.nv.constant0._Z9layernormPfS_i,"a",@progbits
	.sectionflags	@""
	.align	4
.nv.constant0._Z9layernormPfS_i:
	.zero		916


//--------------------- SYMBOLS --------------------------

	.type		.nv.reservedSmem.offset0,@object
	.size		.nv.reservedSmem.offset0,0x4
	.type		.nv.reservedSmem.cap,@object
	.size		.nv.reservedSmem.cap,0x4
	.type		vprintf,@function
